	.headerflags	@"EF_CUDA_TEXMODE_UNIFIED EF_CUDA_64BIT_ADDRESS EF_CUDA_ACCELERATORS EF_CUDA_SM90 EF_CUDA_VIRTUAL_SM(EF_CUDA_SM90)"
	.elftype	@"ET_EXEC"


//--------------------- .nv.info                  --------------------------
	.section	.nv.info,"",@"SHT_CUDA_INFO"
	.align	4


	//----- nvinfo : EIATTR_REGCOUNT
	.align		4
        /*0000*/ 	.byte	0x04, 0x2f
        /*0002*/ 	.short	(.L_2 - .L_1)
	.align		4
.L_1:
        /*0004*/ 	.word	index@(triton_poi_fused_clone_41)
        /*0008*/ 	.word	0x00000030


	//----- nvinfo : EIATTR_MIN_STACK_SIZE
	.align		4
.L_2:
        /*000c*/ 	.byte	0x04, 0x12
        /*000e*/ 	.short	(.L_4 - .L_3)
	.align		4
.L_3:
        /*0010*/ 	.word	index@(triton_poi_fused_clone_41)
        /*0014*/ 	.word	0x00000000


	//----- nvinfo : EIATTR_FRAME_SIZE
	.align		4
.L_4:
        /*0018*/ 	.byte	0x04, 0x11
        /*001a*/ 	.short	(.L_6 - .L_5)
	.align		4
.L_5:
        /*001c*/ 	.word	index@(triton_poi_fused_clone_41)
        /*0020*/ 	.word	0x00000000


	//----- nvinfo : EIATTR_MIN_STACK_SIZE
	.align		4
.L_6:
        /*0024*/ 	.byte	0x04, 0x12
        /*0026*/ 	.short	(.L_8 - .L_7)
	.align		4
.L_7:
        /*0028*/ 	.word	index@(triton_poi_fused_clone_41)
        /*002c*/ 	.word	0x00000000
.L_8:


//--------------------- .nv.info.triton_poi_fused_clone_41 --------------------------
	.section	.nv.info.triton_poi_fused_clone_41,"",@"SHT_CUDA_INFO"
	.sectionflags	@""
	.align	4


	//----- nvinfo : EIATTR_CUDA_API_VERSION
	.align		4
        /*0000*/ 	.byte	0x04, 0x37
        /*0002*/ 	.short	(.L_10 - .L_9)
.L_9:
        /*0004*/ 	.word	0x0000007c


	//----- nvinfo : EIATTR_KPARAM_INFO
	.align		4
.L_10:
        /*0008*/ 	.byte	0x04, 0x17
        /*000a*/ 	.short	(.L_12 - .L_11)
.L_11:
        /*000c*/ 	.word	0x00000000
        /*0010*/ 	.short	0x0008
        /*0012*/ 	.short	0x003c
        /*0014*/ 	.byte	0x00, 0xf0, 0x11, 0x00


	//----- nvinfo : EIATTR_KPARAM_INFO
	.align		4
.L_12:
        /*0018*/ 	.byte	0x04, 0x17
        /*001a*/ 	.short	(.L_14 - .L_13)
.L_13:
        /*001c*/ 	.word	0x00000000
        /*0020*/ 	.short	0x0007
        /*0022*/ 	.short	0x0038
        /*0024*/ 	.byte	0x00, 0xf0, 0x11, 0x00


	//----- nvinfo : EIATTR_KPARAM_INFO
	.align		4
.L_14:
        /*0028*/ 	.byte	0x04, 0x17
        /*002a*/ 	.short	(.L_16 - .L_15)
.L_15:
        /*002c*/ 	.word	0x00000000
        /*0030*/ 	.short	0x0006
        /*0032*/ 	.short	0x0030
        /*0034*/ 	.byte	0x00, 0xf4, 0x21, 0x00


	//----- nvinfo : EIATTR_KPARAM_INFO
	.align		4
.L_16:
        /*0038*/ 	.byte	0x04, 0x17
        /*003a*/ 	.short	(.L_18 - .L_17)
.L_17:
        /*003c*/ 	.word	0x00000000
        /*0040*/ 	.short	0x0005
        /*0042*/ 	.short	0x0028
        /*0044*/ 	.byte	0x00, 0xf4, 0x21, 0x00


	//----- nvinfo : EIATTR_KPARAM_INFO
	.align		4
.L_18:
        /*0048*/ 	.byte	0x04, 0x17
        /*004a*/ 	.short	(.L_20 - .L_19)
.L_19:
        /*004c*/ 	.word	0x00000000
        /*0050*/ 	.short	0x0004
        /*0052*/ 	.short	0x0020
        /*0054*/ 	.byte	0x00, 0xf4, 0x21, 0x00


	//----- nvinfo : EIATTR_KPARAM_INFO
	.align		4
.L_20:
        /*0058*/ 	.byte	0x04, 0x17
        /*005a*/ 	.short	(.L_22 - .L_21)
.L_21:
        /*005c*/ 	.word	0x00000000
        /*0060*/ 	.short	0x0003
        /*0062*/ 	.short	0x0018
        /*0064*/ 	.byte	0x00, 0xf4, 0x21, 0x00


	//----- nvinfo : EIATTR_KPARAM_INFO
	.align		4
.L_22:
        /*0068*/ 	.byte	0x04, 0x17
        /*006a*/ 	.short	(.L_24 - .L_23)
.L_23:
        /*006c*/ 	.word	0x00000000
        /*0070*/ 	.short	0x0002
        /*0072*/ 	.short	0x0010
        /*0074*/ 	.byte	0x00, 0xf4, 0x21, 0x00


	//----- nvinfo : EIATTR_KPARAM_INFO
	.align		4
.L_24:
        /*0078*/ 	.byte	0x04, 0x17
        /*007a*/ 	.short	(.L_26 - .L_25)
.L_25:
        /*007c*/ 	.word	0x00000000
        /*0080*/ 	.short	0x0001
        /*0082*/ 	.short	0x0008
        /*0084*/ 	.byte	0x00, 0xf4, 0x21, 0x00


	//----- nvinfo : EIATTR_KPARAM_INFO
	.align		4
.L_26:
        /*0088*/ 	.byte	0x04, 0x17
        /*008a*/ 	.short	(.L_28 - .L_27)
.L_27:
        /*008c*/ 	.word	0x00000000
        /*0090*/ 	.short	0x0000
        /*0092*/ 	.short	0x0000
        /*0094*/ 	.byte	0x00, 0xf4, 0x21, 0x00


	//----- nvinfo : EIATTR_SPARSE_MMA_MASK
	.align		4
.L_28:
        /*0098*/ 	.byte	0x03, 0x50
        /*009a*/ 	.short	0x0000


	//----- nvinfo : EIATTR_MAXREG_COUNT
	.align		4
        /*009c*/ 	.byte	0x03, 0x1b
        /*009e*/ 	.short	0x00ff


	//----- nvinfo : EIATTR_EXIT_INSTR_OFFSETS
	.align		4
        /*00a0*/ 	.byte	0x04, 0x1c
        /*00a2*/ 	.short	(.L_30 - .L_29)


	//   ....[0]....
.L_29:
        /*00a4*/ 	.word	0x00001750


	//   ....[1]....
        /*00a8*/ 	.word	0x000017a0


	//----- nvinfo : EIATTR_REQNTID
	.align		4
.L_30:
        /*00ac*/ 	.byte	0x04, 0x10
        /*00ae*/ 	.short	(.L_32 - .L_31)
.L_31:
        /*00b0*/ 	.word	0x00000100
        /*00b4*/ 	.word	0x00000001
        /*00b8*/ 	.word	0x00000001


	//----- nvinfo : EIATTR_CBANK_PARAM_SIZE
	.align		4
.L_32:
        /*00bc*/ 	.byte	0x03, 0x19
        /*00be*/ 	.short	0x0040


	//----- nvinfo : EIATTR_PARAM_CBANK
	.align		4
        /*00c0*/ 	.byte	0x04, 0x0a
        /*00c2*/ 	.short	(.L_34 - .L_33)
	.align		4
.L_33:
        /*00c4*/ 	.word	index@(.nv.constant0.triton_poi_fused_clone_41)
        /*00c8*/ 	.short	0x0210
        /*00ca*/ 	.short	0x0040


	//----- nvinfo : EIATTR_SW_WAR
	.align		4
.L_34:
        /*00cc*/ 	.byte	0x04, 0x36
        /*00ce*/ 	.short	(.L_36 - .L_35)
.L_35:
        /*00d0*/ 	.word	0x00000008
.L_36:


//--------------------- .nv.callgraph             --------------------------
	.section	.nv.callgraph,"",@"SHT_CUDA_CALLGRAPH"
	.align	4
	.sectionentsize	8
	.align		4
        /*0000*/ 	.word	0x00000000
	.align		4
        /*0004*/ 	.word	0xffffffff
	.align		4
        /*0008*/ 	.word	0x00000000
	.align		4
        /*000c*/ 	.word	0xfffffffe
	.align		4
        /*0010*/ 	.word	0x00000000
	.align		4
        /*0014*/ 	.word	0xfffffffd
	.align		4
        /*0018*/ 	.word	0x00000000
	.align		4
        /*001c*/ 	.word	0xfffffffc


//--------------------- .nv.constant4             --------------------------
	.section	.nv.constant4,"a",@progbits
	.align	8
	.align		8
.nv.constant4:
        /*0000*/ 	.dword	_$_str


//--------------------- .text.triton_poi_fused_clone_41 --------------------------
	.section	.text.triton_poi_fused_clone_41,"ax",@progbits
	.sectionflags	@"SHF_BARRIERS=1"
	.align	128
        .global         triton_poi_fused_clone_41
        .type           triton_poi_fused_clone_41,@function
        .size           triton_poi_fused_clone_41,(.L_x_1 - triton_poi_fused_clone_41)
        .other          triton_poi_fused_clone_41,@"STO_CUDA_ENTRY STV_DEFAULT"
triton_poi_fused_clone_41:
.text.triton_poi_fused_clone_41:
[----:B------:R-:W0:Y:S01]  /*0000*/  LDC R1, c[0x0][0x28] ;  /* 0x00000a00ff017b82 */ /* 0x000e220000000800 */
[----:B------:R-:W1:Y:S07]  /*0010*/  S2R R9, SR_TID.X ;  /* 0x0000000000097919 */ /* 0x000e6e0000002100 */
[----:B------:R-:W2:Y:S01]  /*0020*/  LDC.64 R22, c[0x0][0x210] ;  /* 0x00008400ff167b82 */ /* 0x000ea20000000a00 */
[----:B------:R-:W-:Y:S01]  /*0030*/  HFMA2.MMA R6, -RZ, RZ, 0, 0 ;  /* 0x00000000ff067435 */ /* 0x000fe200000001ff */
[----:B------:R-:W-:Y:S01]  /*0040*/  ULDC.64 UR6, c[0x0][0x208] ;  /* 0x0000820000067ab9 */ /* 0x000fe20000000a00 */
[----:B------:R-:W3:Y:S01]  /*0050*/  S2R R5, SR_CTAID.X ;  /* 0x0000000000057919 */ /* 0x000ee20000002500 */
[----:B------:R-:W-:Y:S01]  /*0060*/  MOV R20, RZ ;  /* 0x000000ff00147202 */ /* 0x000fe20000000f00 */
[----:B------:R-:W4:Y:S03]  /*0070*/  S2R R2, SR_CTAID.Y ;  /* 0x0000000000027919 */ /* 0x000f260000002600 */
[----:B------:R-:W5:Y:S01]  /*0080*/  LDC.64 R24, c[0x0][0x218] ;  /* 0x00008600ff187b82 */ /* 0x000f620000000a00 */
[----:B------:R-:W-:-:S02]  /*0090*/  CS2R R30, SRZ ;  /* 0x00000000001e7805 */ /* 0x000fc4000001ff00 */
[--C-:B-1----:R-:W-:Y:S02]  /*00a0*/  SHF.R.U32.HI R3, RZ, 0x4, R9.reuse ;  /* 0x00000004ff037819 */ /* 0x102fe40000011609 */
[----:B------:R-:W-:Y:S02]  /*00b0*/  SHF.R.U32.HI R7, RZ, 0x4, R9 ;  /* 0x00000004ff077819 */ /* 0x000fe40000011609 */
[----:B---3--:R-:W-:Y:S02]  /*00c0*/  SHF.L.U32 R5, R5, 0x4, RZ ;  /* 0x0000000405057819 */ /* 0x008fe400000006ff */
[----:B------:R-:W-:Y:S02]  /*00d0*/  SGXT.U32 R3, R3, 0x4 ;  /* 0x000000040303781a */ /* 0x000fe40000000000 */
[----:B------:R-:W-:Y:S02]  /*00e0*/  LOP3.LUT R0, R5, 0xf, R9, 0xf8, !PT ;  /* 0x0000000f05007812 */ /* 0x000fe400078ef809 */
[----:B----4-:R-:W-:-:S02]  /*00f0*/  PRMT R3, R3, 0x6540, R2 ;  /* 0x0000654003037816 */ /* 0x010fc40000000002 */
[----:B------:R-:W-:Y:S02]  /*0100*/  ISETP.GE.AND P0, PT, R0, 0x10, PT ;  /* 0x000000100000780c */ /* 0x000fe40003f06270 */
[----:B------:R-:W-:Y:S01]  /*0110*/  SGXT.U32 R7, R7, 0x4 ;  /* 0x000000040707781a */ /* 0x000fe20000000000 */
[----:B------:R-:W-:-:S03]  /*0120*/  IMAD R13, R3, 0x10, R0 ;  /* 0x00000010030d7824 */ /* 0x000fc600078e0200 */
[----:B------:R-:W-:Y:S01]  /*0130*/  PRMT R7, R7, 0x6540, R2 ;  /* 0x0000654007077816 */ /* 0x000fe20000000002 */
[C---:B--2---:R-:W-:Y:S01]  /*0140*/  IMAD.WIDE R10, R13.reuse, 0x4, R22 ;  /* 0x000000040d0a7825 */ /* 0x044fe200078e0216 */
[----:B------:R-:W-:Y:S02]  /*0150*/  IADD3 R3, R13, 0x400, RZ ;  /* 0x000004000d037810 */ /* 0x000fe40007ffe0ff */
[----:B------:R-:W-:Y:S01]  /*0160*/  IADD3 R19, R13, 0x600, RZ ;  /* 0x000006000d137810 */ /* 0x000fe20007ffe0ff */
[----:B------:R-:W-:Y:S01]  /*0170*/  VIADD R15, R13, 0x500 ;  /* 0x000005000d0f7836 */ /* 0x000fe20000000000 */
[----:B------:R-:W-:Y:S01]  /*0180*/  IADD3 R33, R13, 0x800, RZ ;  /* 0x000008000d217810 */ /* 0x000fe20007ffe0ff */
[----:B------:R-:W-:Y:S01]  /*0190*/  IMAD R7, R7, 0x10, R0 ;  /* 0x0000001007077824 */ /* 0x000fe200078e0200 */
[----:B------:R1:W2:Y:S01]  /*01a0*/  @!P0 LDG.E.EL R6, desc[UR6][R10.64] ;  /* 0x000000060a068981 */ /* 0x0002a2000c2e1900 */
[----:B------:R-:W-:Y:S01]  /*01b0*/  IMAD.MOV.U32 R0, RZ, RZ, RZ ;  /* 0x000000ffff007224 */ /* 0x000fe200078e00ff */
[----:B------:R-:W-:Y:S01]  /*01c0*/  IADD3 R17, R13, 0x900, RZ ;  /* 0x000009000d117810 */ /* 0x000fe20007ffe0ff */
[----:B------:R-:W-:Y:S01]  /*01d0*/  IMAD.WIDE R14, R15, 0x4, R22 ;  /* 0x000000040f0e7825 */ /* 0x000fe200078e0216 */
[----:B------:R-:W-:-:S03]  /*01e0*/  HFMA2.MMA R4, -RZ, RZ, 0, 0 ;  /* 0x00000000ff047435 */ /* 0x000fc600000001ff */
[--C-:B------:R-:W-:Y:S01]  /*01f0*/  IMAD.WIDE R18, R19, 0x4, R22.reuse ;  /* 0x0000000413127825 */ /* 0x100fe200078e0216 */
[----:B------:R3:W4:Y:S03]  /*0200*/  @!P0 LDG.E.EL R0, desc[UR6][R14.64] ;  /* 0x000000060e008981 */ /* 0x000726000c2e1900 */
[--C-:B-1----:R-:W-:Y:S01]  /*0210*/  IMAD.WIDE R10, R3, 0x4, R22.reuse ;  /* 0x00000004030a7825 */ /* 0x102fe200078e0216 */
[----:B------:R1:W2:Y:S01]  /*0220*/  @!P0 LDG.E.EL R30, desc[UR6][R18.64] ;  /* 0x00000006121e8981 */ /* 0x0002a2000c2e1900 */
[----:B------:R-:W-:Y:S02]  /*0230*/  CS2R R36, SRZ ;  /* 0x0000000000247805 */ /* 0x000fe4000001ff00 */
[----:B------:R-:W-:Y:S01]  /*0240*/  IMAD.MOV.U32 R16, RZ, RZ, RZ ;  /* 0x000000ffff107224 */ /* 0x000fe200078e00ff */
[----:B------:R5:W2:Y:S01]  /*0250*/  @!P0 LDG.E.EL R20, desc[UR6][R10.64] ;  /* 0x000000060a148981 */ /* 0x000aa2000c2e1900 */
[----:B------:R-:W-:Y:S01]  /*0260*/  IMAD.WIDE R32, R33, 0x4, R22 ;  /* 0x0000000421207825 */ /* 0x000fe200078e0216 */
[----:B---3--:R-:W-:-:S02]  /*0270*/  IADD3 R15, R7, 0x500, RZ ;  /* 0x00000500070f7810 */ /* 0x008fc40007ffe0ff */
[----:B------:R-:W-:Y:S01]  /*0280*/  IADD3 R43, R7, 0x700, RZ ;  /* 0x00000700072b7810 */ /* 0x000fe20007ffe0ff */
[----:B------:R-:W-:Y:S01]  /*0290*/  VIADD R29, R13, 0x700 ;  /* 0x000007000d1d7836 */ /* 0x000fe20000000000 */
[----:B------:R3:W2:Y:S01]  /*02a0*/  @!P0 LDG.E.EL R16, desc[UR6][R32.64] ;  /* 0x0000000620108981 */ /* 0x0006a2000c2e1900 */
[----:B-1----:R-:W-:Y:S02]  /*02b0*/  VIADD R19, R7, 0x600 ;  /* 0x0000060007137836 */ /* 0x002fe40000000000 */
[----:B------:R-:W-:Y:S02]  /*02c0*/  VIADD R21, R13, 0x100 ;  /* 0x000001000d157836 */ /* 0x000fe40000000000 */
[--C-:B0----5:R-:W-:Y:S01]  /*02d0*/  IMAD.WIDE R10, R17, 0x4, R22.reuse ;  /* 0x00000004110a7825 */ /* 0x121fe200078e0216 */
[----:B------:R-:W-:Y:S02]  /*02e0*/  MOV R41, RZ ;  /* 0x000000ff00297202 */ /* 0x000fe40000000f00 */
[----:B------:R-:W-:Y:S01]  /*02f0*/  CS2R R26, SRZ ;  /* 0x00000000001a7805 */ /* 0x000fe2000001ff00 */
[----:B------:R-:W-:Y:S01]  /*0300*/  IMAD.WIDE R28, R29, 0x4, R22 ;  /* 0x000000041d1c7825 */ /* 0x000fe200078e0216 */
[----:B------:R0:W5:Y:S03]  /*0310*/  @!P0 LDG.E.EL R37, desc[UR6][R10.64] ;  /* 0x000000060a258981 */ /* 0x000166000c2e1900 */
[----:B------:R-:W-:Y:S01]  /*0320*/  IMAD.MOV.U32 R3, RZ, RZ, RZ ;  /* 0x000000ffff037224 */ /* 0x000fe200078e00ff */
[----:B------:R1:W2:Y:S01]  /*0330*/  @!P0 LDG.E.EL R4, desc[UR6][R28.64] ;  /* 0x000000061c048981 */ /* 0x0002a2000c2e1900 */
[----:B------:R-:W-:-:S02]  /*0340*/  IMAD.MOV.U32 R39, RZ, RZ, RZ ;  /* 0x000000ffff277224 */ /* 0x000fc400078e00ff */
[----:B---3--:R-:W-:Y:S01]  /*0350*/  IMAD.WIDE R32, R19, 0x4, R24 ;  /* 0x0000000413207825 */ /* 0x008fe200078e0218 */
[----:B------:R-:W-:Y:S02]  /*0360*/  IADD3 R19, R13, 0x200, RZ ;  /* 0x000002000d137810 */ /* 0x000fe40007ffe0ff */
[----:B0-----:R-:W-:Y:S01]  /*0370*/  IADD3 R11, R7, 0x800, RZ ;  /* 0x00000800070b7810 */ /* 0x001fe20007ffe0ff */
[----:B------:R-:W-:Y:S01]  /*0380*/  IMAD.WIDE R44, R21, 0x4, R22 ;  /* 0x00000004152c7825 */ /* 0x000fe200078e0216 */
[----:B------:R0:W2:Y:S03]  /*0390*/  @!P0 LDG.E.EL R41, desc[UR6][R32.64] ;  /* 0x0000000620298981 */ /* 0x0000a6000c2e1900 */
[----:B------:R-:W-:-:S04]  /*03a0*/  IMAD.WIDE R14, R15, 0x4, R24 ;  /* 0x000000040f0e7825 */ /* 0x000fc800078e0218 */
[----:B------:R-:W-:Y:S01]  /*03b0*/  IMAD.WIDE R42, R43, 0x4, R24 ;  /* 0x000000042b2a7825 */ /* 0x000fe200078e0218 */
[----:B-1----:R-:W-:Y:S01]  /*03c0*/  CS2R R28, SRZ ;  /* 0x00000000001c7805 */ /* 0x002fe2000001ff00 */
[----:B------:R1:W3:Y:S02]  /*03d0*/  @!P0 LDG.E.EL R39, desc[UR6][R44.64] ;  /* 0x000000062c278981 */ /* 0x0002e4000c2e1900 */
[----:B------:R-:W-:Y:S01]  /*03e0*/  VIADD R17, R13, 0x300 ;  /* 0x000003000d117836 */ /* 0x000fe20000000000 */
[----:B------:R-:W-:Y:S01]  /*03f0*/  CS2R R34, SRZ ;  /* 0x0000000000227805 */ /* 0x000fe2000001ff00 */
[----:B------:R1:W4:Y:S01]  /*0400*/  @!P0 LDG.E.EL R3, desc[UR6][R14.64] ;  /* 0x000000060e038981 */ /* 0x000322000c2e1900 */
[----:B------:R-:W-:Y:S01]  /*0410*/  HFMA2.MMA R18, -RZ, RZ, 0, 0 ;  /* 0x00000000ff127435 */ /* 0x000fe200000001ff */
[--C-:B0-----:R-:W-:Y:S02]  /*0420*/  IMAD.WIDE R32, R17, 0x4, R22.reuse ;  /* 0x0000000411207825 */ /* 0x101fe400078e0216 */
[----:B------:R0:W3:Y:S02]  /*0430*/  @!P0 LDG.E.EL R27, desc[UR6][R42.64] ;  /* 0x000000062a1b8981 */ /* 0x0000e4000c2e1900 */
[----:B-1----:R-:W-:-:S02]  /*0440*/  IMAD.WIDE R44, R19, 0x4, R22 ;  /* 0x00000004132c7825 */ /* 0x002fc400078e0216 */
[----:B------:R1:W5:Y:S02]  /*0450*/  @!P0 LDG.E.EL R29, desc[UR6][R32.64] ;  /* 0x00000006201d8981 */ /* 0x000364000c2e1900 */
[--C-:B------:R-:W-:Y:S02]  /*0460*/  IMAD.WIDE R14, R11, 0x4, R24.reuse ;  /* 0x000000040b0e7825 */ /* 0x100fe400078e0218 */
[----:B------:R1:W5:Y:S02]  /*0470*/  @!P0 LDG.E.EL R34, desc[UR6][R44.64] ;  /* 0x000000062c228981 */ /* 0x000364000c2e1900 */
[C-C-:B0-----:R-:W-:Y:S02]  /*0480*/  IMAD.WIDE R42, R7.reuse, 0x4, R24.reuse ;  /* 0x00000004072a7825 */ /* 0x141fe400078e0218 */
[----:B------:R0:W5:Y:S02]  /*0490*/  @!P0 LDG.E.EL R31, desc[UR6][R14.64] ;  /* 0x000000060e1f8981 */ /* 0x000164000c2e1900 */
[----:B------:R-:W-:Y:S01]  /*04a0*/  VIADD R8, R7, 0x400 ;  /* 0x0000040007087836 */ /* 0x000fe20000000000 */
[----:B-1----:R-:W-:Y:S01]  /*04b0*/  CS2R R32, SRZ ;  /* 0x0000000000207805 */ /* 0x002fe2000001ff00 */
[----:B------:R-:W-:Y:S01]  /*04c0*/  IMAD.WIDE R10, R21, 0x4, R24 ;  /* 0x00000004150a7825 */ /* 0x000fe200078e0218 */
[----:B------:R1:W5:Y:S01]  /*04d0*/  @!P0 LDG.E.EL R35, desc[UR6][R42.64] ;  /* 0x000000062a238981 */ /* 0x000362000c2e1900 */
[----:B------:R-:W-:-:S02]  /*04e0*/  IADD3 R21, R7, 0x900, RZ ;  /* 0x0000090007157810 */ /* 0x000fc40007ffe0ff */
[--C-:B------:R-:W-:Y:S01]  /*04f0*/  IMAD.WIDE R44, R8, 0x4, R24.reuse ;  /* 0x00000004082c7825 */ /* 0x100fe200078e0218 */
[----:B------:R-:W-:Y:S01]  /*0500*/  IADD3 R8, R13, 0xb00, RZ ;  /* 0x00000b000d087810 */ /* 0x000fe20007ffe0ff */
[----:B------:R1:W5:Y:S02]  /*0510*/  @!P0 LDG.E.EL R18, desc[UR6][R10.64] ;  /* 0x000000060a128981 */ /* 0x000364000c2e1900 */
[----:B0-----:R-:W-:-:S04]  /*0520*/  IMAD.WIDE R14, R17, 0x4, R24 ;  /* 0x00000004110e7825 */ /* 0x001fc800078e0218 */
[--C-:B-1----:R-:W-:Y:S01]  /*0530*/  IMAD.WIDE R42, R19, 0x4, R24.reuse ;  /* 0x00000004132a7825 */ /* 0x102fe200078e0218 */
[----:B------:R-:W-:Y:S01]  /*0540*/  HFMA2.MMA R19, -RZ, RZ, 0, 0 ;  /* 0x00000000ff137435 */ /* 0x000fe200000001ff */
[----:B------:R0:W5:Y:S02]  /*0550*/  @!P0 LDG.E.EL R32, desc[UR6][R14.64] ;  /* 0x000000060e208981 */ /* 0x000164000c2e1900 */
[----:B------:R-:W-:Y:S01]  /*0560*/  IMAD.WIDE R10, R21, 0x4, R24 ;  /* 0x00000004150a7825 */ /* 0x000fe200078e0218 */
[----:B------:R-:W-:Y:S01]  /*0570*/  MOV R7, RZ ;  /* 0x000000ff00077202 */ /* 0x000fe20000000f00 */
[----:B------:R1:W5:Y:S02]  /*0580*/  @!P0 LDG.E.EL R33, desc[UR6][R42.64] ;  /* 0x000000062a218981 */ /* 0x000364000c2e1900 */
[----:B------:R-:W-:Y:S02]  /*0590*/  VIADD R17, R13, 0xa00 ;  /* 0x00000a000d117836 */ /* 0x000fe40000000000 */
[----:B------:R1:W5:Y:S01]  /*05a0*/  @!P0 LDG.E.EL R36, desc[UR6][R10.64] ;  /* 0x000000060a248981 */ /* 0x000362000c2e1900 */
[----:B0-----:R-:W-:Y:S01]  /*05b0*/  IMAD.WIDE R14, R8, 0x4, R22 ;  /* 0x00000004080e7825 */ /* 0x001fe200078e0216 */
[----:B------:R-:W-:-:S02]  /*05c0*/  IADD3 R12, R13, 0xc00, RZ ;  /* 0x00000c000d0c7810 */ /* 0x000fc40007ffe0ff */
[----:B------:R-:W5:Y:S01]  /*05d0*/  @!P0 LDG.E.EL R7, desc[UR6][R44.64] ;  /* 0x000000062c078981 */ /* 0x000f62000c2e1900 */
[----:B------:R-:W-:Y:S02]  /*05e0*/  IMAD.MOV.U32 R21, RZ, RZ, RZ ;  /* 0x000000ffff157224 */ /* 0x000fe400078e00ff */
[C---:B-1----:R-:W-:Y:S01]  /*05f0*/  IMAD.WIDE R42, R17.reuse, 0x4, R22 ;  /* 0x00000004112a7825 */ /* 0x042fe200078e0216 */
[----:B------:R0:W5:Y:S03]  /*0600*/  @!P0 LDG.E.EL R19, desc[UR6][R14.64] ;  /* 0x000000060e138981 */ /* 0x000166000c2e1900 */
[----:B------:R-:W-:Y:S01]  /*0610*/  IMAD.WIDE R10, R17, 0x4, R24 ;  /* 0x00000004110a7825 */ /* 0x000fe200078e0218 */
[----:B------:R1:W5:Y:S03]  /*0620*/  @!P0 LDG.E.EL R28, desc[UR6][R42.64] ;  /* 0x000000062a1c8981 */ /* 0x000366000c2e1900 */
[----:B------:R-:W-:Y:S01]  /*0630*/  IMAD.MOV.U32 R17, RZ, RZ, RZ ;  /* 0x000000ffff117224 */ /* 0x000fe200078e00ff */
[----:B------:R1:W5:Y:S01]  /*0640*/  @!P0 LDG.E.EL R21, desc[UR6][R10.64] ;  /* 0x000000060a158981 */ /* 0x000362000c2e1900 */
[----:B0-----:R-:W-:Y:S01]  /*0650*/  IADD3 R15, R13, 0xd00, RZ ;  /* 0x00000d000d0f7810 */ /* 0x001fe20007ffe0ff */
[----:B------:R-:W-:-:S04]  /*0660*/  IMAD.WIDE R44, R12, 0x4, R22 ;  /* 0x000000040c2c7825 */ /* 0x000fc800078e0216 */
[----:B-1----:R-:W-:Y:S01]  /*0670*/  IMAD.WIDE R42, R15, 0x4, R22 ;  /* 0x000000040f2a7825 */ /* 0x002fe200078e0216 */
[----:B------:R0:W5:Y:S01]  /*0680*/  @!P0 LDG.E.EL R17, desc[UR6][R44.64] ;  /* 0x000000062c118981 */ /* 0x000162000c2e1900 */
[----:B------:R-:W-:-:S06]  /*0690*/  CS2R R10, SRZ ;  /* 0x00000000000a7805 */ /* 0x000fcc000001ff00 */
[----:B------:R1:W5:Y:S01]  /*06a0*/  @!P0 LDG.E.EL R11, desc[UR6][R42.64] ;  /* 0x000000062a0b8981 */ /* 0x000362000c2e1900 */
[----:B0-----:R-:W-:Y:S01]  /*06b0*/  IMAD.WIDE R44, R8, 0x4, R24 ;  /* 0x00000004082c7825 */ /* 0x001fe200078e0218 */
[----:B------:R-:W-:-:S04]  /*06c0*/  MOV R8, RZ ;  /* 0x000000ff00087202 */ /* 0x000fc80000000f00 */
[----:B------:R0:W5:Y:S01]  /*06d0*/  @!P0 LDG.E.EL R26, desc[UR6][R44.64] ;  /* 0x000000062c1a8981 */ /* 0x000162000c2e1900 */
[----:B-1----:R-:W-:Y:S01]  /*06e0*/  IADD3 R43, R13, 0xe00, RZ ;  /* 0x00000e000d2b7810 */ /* 0x002fe20007ffe0ff */
[----:B------:R-:W-:-:S04]  /*06f0*/  VIADD R13, R13, 0xf00 ;  /* 0x00000f000d0d7836 */ /* 0x000fc80000000000 */
[----:B0-----:R-:W-:-:S04]  /*0700*/  IMAD.WIDE R44, R43, 0x4, R22 ;  /* 0x000000042b2c7825 */ /* 0x001fc800078e0216 */
[----:B------:R-:W-:Y:S01]  /*0710*/  IMAD.WIDE R22, R13, 0x4, R22 ;  /* 0x000000040d167825 */ /* 0x000fe200078e0216 */
[----:B------:R0:W5:Y:S03]  /*0720*/  @!P0 LDG.E.EL R8, desc[UR6][R44.64] ;  /* 0x000000062c088981 */ /* 0x000166000c2e1900 */
[--C-:B------:R-:W-:Y:S01]  /*0730*/  IMAD.WIDE R42, R43, 0x4, R24.reuse ;  /* 0x000000042b2a7825 */ /* 0x100fe200078e0218 */
[----:B------:R1:W5:Y:S03]  /*0740*/  @!P0 LDG.E.EL R10, desc[UR6][R22.64] ;  /* 0x00000006160a8981 */ /* 0x000366000c2e1900 */
[----:B0-----:R-:W-:-:S04]  /*0750*/  IMAD.WIDE R44, R12, 0x4, R24 ;  /* 0x000000040c2c7825 */ /* 0x001fc800078e0218 */
[----:B-1----:R-:W-:-:S04]  /*0760*/  IMAD.WIDE R22, R15, 0x4, R24 ;  /* 0x000000040f167825 */ /* 0x002fc800078e0218 */
[----:B------:R-:W-:Y:S01]  /*0770*/  IMAD.WIDE R24, R13, 0x4, R24 ;  /* 0x000000040d187825 */ /* 0x000fe200078e0218 */
[----:B------:R-:W-:Y:S01]  /*0780*/  HFMA2.MMA R13, -RZ, RZ, 0, 0 ;  /* 0x00000000ff0d7435 */ /* 0x000fe200000001ff */
[----:B------:R-:W-:Y:S02]  /*0790*/  MOV R12, RZ ;  /* 0x000000ff000c7202 */ /* 0x000fe40000000f00 */
[----:B------:R-:W-:Y:S01]  /*07a0*/  IMAD.MOV.U32 R15, RZ, RZ, RZ ;  /* 0x000000ffff0f7224 */ /* 0x000fe200078e00ff */
[----:B------:R-:W-:-:S03]  /*07b0*/  HFMA2.MMA R14, -RZ, RZ, 0, 0 ;  /* 0x00000000ff0e7435 */ /* 0x000fc600000001ff */
[----:B------:R0:W5:Y:S04]  /*07c0*/  @!P0 LDG.E.EL R12, desc[UR6][R22.64] ;  /* 0x00000006160c8981 */ /* 0x000168000c2e1900 */
[----:B------:R-:W5:Y:S04]  /*07d0*/  @!P0 LDG.E.EL R13, desc[UR6][R24.64] ;  /* 0x00000006180d8981 */ /* 0x000f68000c2e1900 */
[----:B------:R-:W5:Y:S01]  /*07e0*/  @!P0 LDG.E.EL R15, desc[UR6][R42.64] ;  /* 0x000000062a0f8981 */ /* 0x000f62000c2e1900 */
[----:B0-----:R-:W0:Y:S03]  /*07f0*/  LDC.64 R22, c[0x0][0x220] ;  /* 0x00008800ff167b82 */ /* 0x001e260000000a00 */
[----:B------:R1:W5:Y:S01]  /*0800*/  @!P0 LDG.E.EL R14, desc[UR6][R44.64] ;  /* 0x000000062c0e8981 */ /* 0x000362000c2e1900 */
[----:B------:R-:W-:-:S04]  /*0810*/  SHF.R.S32.HI R38, RZ, 0x17, R2 ;  /* 0x00000017ff267819 */ /* 0x000fc80000011402 */
[----:B-1----:R-:W1:Y:S01]  /*0820*/  LDC.64 R44, c[0x0][0x228] ;  /* 0x00008a00ff2c7b82 */ /* 0x002e620000000a00 */
[----:B------:R-:W-:Y:S02]  /*0830*/  SGXT R25, R38, 0x1 ;  /* 0x000000012619781a */ /* 0x000fe40000000200 */
[C-C-:B------:R-:W-:Y:S02]  /*0840*/  PRMT R38, R9.reuse, 0x6540, R2.reuse ;  /* 0x0000654009267816 */ /* 0x140fe40000000002 */
[----:B------:R-:W-:Y:S02]  /*0850*/  PRMT R40, R9, 0x6540, R2 ;  /* 0x0000654009287816 */ /* 0x000fe40000000002 */
[C---:B------:R-:W-:Y:S02]  /*0860*/  LEA.HI R24, R25.reuse, R38, RZ, 0x4 ;  /* 0x0000002619187211 */ /* 0x040fe400078f20ff */
[----:B------:R-:W-:Y:S02]  /*0870*/  LEA.HI R40, R25, R40, RZ, 0x9 ;  /* 0x0000002819287211 */ /* 0x000fe400078f48ff */
[----:B------:R-:W-:-:S02]  /*0880*/  SHF.R.S32.HI R25, RZ, 0x4, R24 ;  /* 0x00000004ff197819 */ /* 0x000fc40000011418 */
[----:B------:R-:W-:-:S03]  /*0890*/  LOP3.LUT R43, R40, 0xfffffe00, RZ, 0xc0, !PT ;  /* 0xfffffe00282b7812 */ /* 0x000fc600078ec0ff */
[----:B0-----:R-:W-:Y:S01]  /*08a0*/  IMAD.WIDE R22, R25, 0x4, R22 ;  /* 0x0000000419167825 */ /* 0x001fe200078e0216 */
[----:B------:R-:W-:-:S04]  /*08b0*/  IADD3 R43, R38, -R43, RZ ;  /* 0x8000002b262b7210 */ /* 0x000fc80007ffe0ff */
[----:B------:R0:W5:Y:S01]  /*08c0*/  LDG.E.EL R38, desc[UR6][R22.64] ;  /* 0x0000000616267981 */ /* 0x000162000c2e1900 */
[----:B-1----:R-:W-:Y:S02]  /*08d0*/  IMAD.WIDE R44, R25, 0x4, R44 ;  /* 0x00000004192c7825 */ /* 0x002fe400078e022c */
[----:B------:R-:W1:Y:S03]  /*08e0*/  LDC.64 R24, c[0x0][0x230] ;  /* 0x00008c00ff187b82 */ /* 0x000e660000000a00 */
[----:B------:R-:W5:Y:S05]  /*08f0*/  LDG.E.EL R40, desc[UR6][R44.64] ;  /* 0x000000062c287981 */ /* 0x000f6a000c2e1900 */
[----:B0-----:R-:W0:Y:S01]  /*0900*/  LDC.64 R22, c[0x0][0x238] ;  /* 0x00008e00ff167b82 */ /* 0x001e220000000a00 */
[----:B-1----:R-:W-:-:S06]  /*0910*/  IMAD.WIDE R24, R43, 0x4, R24 ;  /* 0x000000042b187825 */ /* 0x002fcc00078e0218 */
[----:B------:R-:W5:Y:S01]  /*0920*/  LDG.E.EL R24, desc[UR6][R24.64] ;  /* 0x0000000618187981 */ /* 0x000f62000c2e1900 */
[----:B0-----:R-:W-:-:S05]  /*0930*/  IMAD.WIDE R22, R43, 0x4, R22 ;  /* 0x000000042b167825 */ /* 0x001fca00078e0216 */
[----:B------:R0:W5:Y:S01]  /*0940*/  LDG.E.EL R43, desc[UR6][R22.64] ;  /* 0x00000006162b7981 */ /* 0x000162000c2e1900 */
[----:B------:R-:W1:Y:S01]  /*0950*/  S2UR UR5, SR_CgaCtaId ;  /* 0x00000000000579c3 */ /* 0x000e620000008800 */
[----:B------:R-:W-:Y:S02]  /*0960*/  UMOV UR4, 0x400 ;  /* 0x0000040000047882 */ /* 0x000fe40000000000 */
[----:B-1----:R-:W-:Y:S01]  /*0970*/  UPRMT UR4, UR5, 0x654, UR4 ;  /* 0x0000065405047896 */ /* 0x002fe20008000004 */
[----:B--2---:R-:W-:Y:S01]  /*0980*/  FADD R41, R41, R30 ;  /* 0x0000001e29297221 */ /* 0x004fe20000000000 */
[----:B------:R-:W-:Y:S01]  /*0990*/  LOP3.LUT R30, R9, 0xff, RZ, 0xc0, !PT ;  /* 0x000000ff091e7812 */ /* 0x000fe200078ec0ff */
[----:B----4-:R-:W-:-:S03]  /*09a0*/  FADD R3, R3, R0 ;  /* 0x0000000003037221 */ /* 0x010fc60000000000 */
[----:B------:R-:W-:Y:S01]  /*09b0*/  LOP3.LUT R0, R30, 0x100, RZ, 0xfc, !PT ;  /* 0x000001001e007812 */ /* 0x000fe200078efcff */
[----:B---3--:R-:W-:Y:S01]  /*09c0*/  FADD R27, R27, R4 ;  /* 0x000000041b1b7221 */ /* 0x008fe20000000000 */
[----:B------:R-:W-:Y:S02]  /*09d0*/  SHF.R.U32.HI R4, RZ, 0x2, R9 ;  /* 0x00000002ff047819 */ /* 0x000fe40000011609 */
[----:B0-----:R-:W-:Y:S02]  /*09e0*/  SHF.R.U32.HI R22, RZ, 0x2, R0 ;  /* 0x00000002ff167819 */ /* 0x001fe40000011600 */
[----:B------:R-:W-:Y:S02]  /*09f0*/  LOP3.LUT R23, R4, 0x3c, RZ, 0xc0, !PT ;  /* 0x0000003c04177812 */ /* 0x000fe400078ec0ff */
[----:B------:R-:W-:Y:S02]  /*0a00*/  LEA R0, R30, UR4, 0x2 ;  /* 0x000000041e007c11 */ /* 0x000fe4000f8e10ff */
[----:B------:R-:W-:-:S03]  /*0a10*/  LOP3.LUT R25, R22, 0x7c, RZ, 0xc0, !PT ;  /* 0x0000007c16197812 */ /* 0x000fc600078ec0ff */
[----:B------:R-:W-:Y:S02]  /*0a20*/  IMAD.IADD R23, R23, 0x1, R0 ;  /* 0x0000000117177824 */ /* 0x000fe400078e0200 */
[----:B-----5:R-:W-:Y:S01]  /*0a30*/  FADD R6, R35, R6 ;  /* 0x0000000623067221 */ /* 0x020fe20000000000 */
[----:B------:R-:W-:Y:S01]  /*0a40*/  LOP3.LUT R22, R30, 0x300, RZ, 0xfc, !PT ;  /* 0x000003001e167812 */ /* 0x000fe200078efcff */
[----:B------:R-:W-:Y:S01]  /*0a50*/  FADD R16, R31, R16 ;  /* 0x000000101f107221 */ /* 0x000fe20000000000 */
[----:B------:R-:W-:Y:S02]  /*0a60*/  IADD3 R25, R0, R25, RZ ;  /* 0x0000001900197210 */ /* 0x000fe40007ffe0ff */
[----:B------:R0:W-:Y:S01]  /*0a70*/  STS [R23], R6 ;  /* 0x0000000617007388 */ /* 0x0001e20000000800 */
[----:B------:R-:W-:Y:S01]  /*0a80*/  FADD R18, R18, R39 ;  /* 0x0000002712127221 */ /* 0x000fe20000000000 */
[----:B------:R-:W-:Y:S02]  /*0a90*/  LOP3.LUT R31, R30, 0x400, RZ, 0xfc, !PT ;  /* 0x000004001e1f7812 */ /* 0x000fe400078efcff */
[----:B------:R-:W-:Y:S01]  /*0aa0*/  SHF.R.U32.HI R22, RZ, 0x2, R22 ;  /* 0x00000002ff167819 */ /* 0x000fe20000011616 */
[----:B------:R-:W-:Y:S01]  /*0ab0*/  FADD R29, R32, R29 ;  /* 0x0000001d201d7221 */ /* 0x000fe20000000000 */
[----:B------:R-:W-:Y:S01]  /*0ac0*/  FADD R7, R7, R20 ;  /* 0x0000001407077221 */ /* 0x000fe20000000000 */
[----:B------:R-:W-:-:S04]  /*0ad0*/  LOP3.LUT R20, R30, 0x200, RZ, 0xfc, !PT ;  /* 0x000002001e147812 */ /* 0x000fc800078efcff */
[----:B------:R-:W-:-:S04]  /*0ae0*/  SHF.R.U32.HI R20, RZ, 0x2, R20 ;  /* 0x00000002ff147819 */ /* 0x000fc80000011614 */
[----:B0-----:R-:W-:Y:S01]  /*0af0*/  LOP3.LUT R23, R20, 0xbc, RZ, 0xc0, !PT ;  /* 0x000000bc14177812 */ /* 0x001fe200078ec0ff */
[----:B------:R-:W-:Y:S01]  /*0b00*/  FADD R33, R33, R34 ;  /* 0x0000002221217221 */ /* 0x000fe20000000000 */
[C---:B------:R-:W-:Y:S02]  /*0b10*/  LOP3.LUT R32, R30.reuse, 0x500, RZ, 0xfc, !PT ;  /* 0x000005001e207812 */ /* 0x040fe400078efcff */
[----:B------:R-:W-:Y:S01]  /*0b20*/  IADD3 R6, R0, R23, RZ ;  /* 0x0000001700067210 */ /* 0x000fe20007ffe0ff */
[----:B------:R0:W-:Y:S01]  /*0b30*/  STS [R25+0x400], R18 ;  /* 0x0004001219007388 */ /* 0x0001e20000000800 */
[----:B------:R-:W-:Y:S02]  /*0b40*/  LOP3.LUT R34, R30, 0x600, RZ, 0xfc, !PT ;  /* 0x000006001e227812 */ /* 0x000fe400078efcff */
[----:B------:R-:W-:Y:S02]  /*0b50*/  SHF.R.U32.HI R31, RZ, 0x2, R31 ;  /* 0x00000002ff1f7819 */ /* 0x000fe4000001161f */
[----:B------:R-:W-:-:S02]  /*0b60*/  SHF.R.U32.HI R32, RZ, 0x2, R32 ;  /* 0x00000002ff207819 */ /* 0x000fc40000011620 */
[----:B------:R-:W-:Y:S01]  /*0b70*/  LOP3.LUT R23, R30, 0x700, RZ, 0xfc, !PT ;  /* 0x000007001e177812 */ /* 0x000fe200078efcff */
[----:B------:R1:W-:Y:S01]  /*0b80*/  STS [R6+0x800], R33 ;  /* 0x0008002106007388 */ /* 0x0003e20000000800 */
[----:B0-----:R-:W-:Y:S02]  /*0b90*/  LOP3.LUT R25, R22, 0xfc, RZ, 0xc0, !PT ;  /* 0x000000fc16197812 */ /* 0x001fe400078ec0ff */
[----:B------:R-:W-:Y:S02]  /*0ba0*/  SHF.R.U32.HI R34, RZ, 0x2, R34 ;  /* 0x00000002ff227819 */ /* 0x000fe40000011622 */
[----:B------:R-:W-:Y:S01]  /*0bb0*/  LOP3.LUT R31, R31, 0x13c, RZ, 0xc0, !PT ;  /* 0x0000013c1f1f7812 */ /* 0x000fe200078ec0ff */
[----:B------:R-:W-:Y:S01]  /*0bc0*/  FADD R36, R36, R37 ;  /* 0x0000002524247221 */ /* 0x000fe20000000000 */
[----:B------:R-:W-:Y:S02]  /*0bd0*/  LOP3.LUT R35, R32, 0x17c, RZ, 0xc0, !PT ;  /* 0x0000017c20237812 */ /* 0x000fe400078ec0ff */
[----:B-1----:R-:W-:Y:S01]  /*0be0*/  LOP3.LUT R6, R30, 0xb00, RZ, 0xfc, !PT ;  /* 0x00000b001e067812 */ /* 0x002fe200078efcff */
[----:B------:R-:W-:Y:S01]  /*0bf0*/  IMAD.IADD R18, R0, 0x1, R25 ;  /* 0x0000000100127824 */ /* 0x000fe200078e0219 */
[----:B------:R-:W-:Y:S01]  /*0c00*/  SHF.R.U32.HI R23, RZ, 0x2, R23 ;  /* 0x00000002ff177819 */ /* 0x000fe20000011617 */
[----:B------:R-:W-:Y:S01]  /*0c10*/  FADD R19, R26, R19 ;  /* 0x000000131a137221 */ /* 0x000fe20000000000 */
[----:B------:R-:W-:-:S02]  /*0c20*/  LOP3.LUT R37, R34, 0x1bc, RZ, 0xc0, !PT ;  /* 0x000001bc22257812 */ /* 0x000fc400078ec0ff */
[C---:B------:R-:W-:Y:S02]  /*0c30*/  LOP3.LUT R25, R30.reuse, 0x800, RZ, 0xfc, !PT ;  /* 0x000008001e197812 */ /* 0x040fe400078efcff */
[----:B------:R-:W-:Y:S02]  /*0c40*/  LOP3.LUT R26, R30, 0x900, RZ, 0xfc, !PT ;  /* 0x000009001e1a7812 */ /* 0x000fe400078efcff */
[----:B------:R-:W-:Y:S02]  /*0c50*/  IADD3 R20, R0, R31, RZ ;  /* 0x0000001f00147210 */ /* 0x000fe40007ffe0ff */
[----:B------:R-:W-:Y:S02]  /*0c60*/  SHF.R.U32.HI R6, RZ, 0x2, R6 ;  /* 0x00000002ff067819 */ /* 0x000fe40000011606 */
[----:B------:R-:W-:Y:S02]  /*0c70*/  IADD3 R22, R0, R35, RZ ;  /* 0x0000002300167210 */ /* 0x000fe40007ffe0ff */
[----:B------:R-:W-:Y:S01]  /*0c80*/  LOP3.LUT R23, R23, 0x1fc, RZ, 0xc0, !PT ;  /* 0x000001fc17177812 */ /* 0x000fe200078ec0ff */
[----:B------:R-:W-:Y:S01]  /*0c90*/  IMAD.IADD R32, R0, 0x1, R37 ;  /* 0x0000000100207824 */ /* 0x000fe200078e0225 */
[----:B------:R-:W-:Y:S01]  /*0ca0*/  SHF.R.U32.HI R25, RZ, 0x2, R25 ;  /* 0x00000002ff197819 */ /* 0x000fe20000011619 */
[----:B------:R-:W-:Y:S01]  /*0cb0*/  STS [R18+0xc00], R29 ;  /* 0x000c001d12007388 */ /* 0x000fe20000000800 */
[----:B------:R-:W-:-:S02]  /*0cc0*/  SHF.R.U32.HI R26, RZ, 0x2, R26 ;  /* 0x00000002ff1a7819 */ /* 0x000fc4000001161a */
[----:B------:R-:W-:Y:S01]  /*0cd0*/  LOP3.LUT R31, R6, 0x2fc, RZ, 0xc0, !PT ;  /* 0x000002fc061f7812 */ /* 0x000fe200078ec0ff */
[----:B------:R-:W-:Y:S01]  /*0ce0*/  STS [R20+0x1000], R7 ;  /* 0x0010000714007388 */ /* 0x000fe20000000800 */
[----:B------:R-:W-:Y:S01]  /*0cf0*/  IADD3 R6, R0, R23, RZ ;  /* 0x0000001700067210 */ /* 0x000fe20007ffe0ff */
[----:B------:R-:W-:Y:S01]  /*0d00*/  FADD R21, R21, R28 ;  /* 0x0000001c15157221 */ /* 0x000fe20000000000 */
[----:B------:R-:W-:Y:S01]  /*0d10*/  LOP3.LUT R25, R25, 0x23c, RZ, 0xc0, !PT ;  /* 0x0000023c19197812 */ /* 0x000fe200078ec0ff */
[----:B------:R0:W-:Y:S01]  /*0d20*/  STS [R22+0x1400], R3 ;  /* 0x0014000316007388 */ /* 0x0001e20000000800 */
[----:B------:R-:W-:-:S03]  /*0d30*/  LOP3.LUT R28, R30, 0xa00, RZ, 0xfc, !PT ;  /* 0x00000a001e1c7812 */ /* 0x000fc600078efcff */
[----:B------:R-:W-:Y:S01]  /*0d40*/  STS [R32+0x1800], R41 ;  /* 0x0018002920007388 */ /* 0x000fe20000000800 */
[----:B------:R-:W-:Y:S02]  /*0d50*/  IADD3 R25, R0, R25, RZ ;  /* 0x0000001900197210 */ /* 0x000fe40007ffe0ff */
[----:B0-----:R-:W-:Y:S01]  /*0d60*/  LOP3.LUT R3, R26, 0x27c, RZ, 0xc0, !PT ;  /* 0x0000027c1a037812 */ /* 0x001fe200078ec0ff */
[----:B------:R0:W-:Y:S01]  /*0d70*/  STS [R6+0x1c00], R27 ;  /* 0x001c001b06007388 */ /* 0x0001e20000000800 */
[----:B------:R-:W-:Y:S01]  /*0d80*/  SHF.R.U32.HI R28, RZ, 0x2, R28 ;  /* 0x00000002ff1c7819 */ /* 0x000fe2000001161c */
[----:B------:R-:W-:Y:S01]  /*0d90*/  FADD R11, R12, R11 ;  /* 0x0000000b0c0b7221 */ /* 0x000fe20000000000 */
[----:B------:R-:W-:Y:S01]  /*0da0*/  LOP3.LUT R12, R30, 0xc00, RZ, 0xfc, !PT ;  /* 0x00000c001e0c7812 */ /* 0x000fe200078efcff */
[----:B------:R-:W-:Y:S02]  /*0db0*/  IMAD.IADD R7, R0, 0x1, R3 ;  /* 0x0000000100077824 */ /* 0x000fe400078e0203 */
[----:B------:R-:W-:Y:S01]  /*0dc0*/  FADD R10, R13, R10 ;  /* 0x0000000a0d0a7221 */ /* 0x000fe20000000000 */
[----:B0-----:R-:W-:-:S02]  /*0dd0*/  LOP3.LUT R6, R30, 0xd00, RZ, 0xfc, !PT ;  /* 0x00000d001e067812 */ /* 0x001fc400078efcff */
[C---:B------:R-:W-:Y:S01]  /*0de0*/  LOP3.LUT R13, R30.reuse, 0xe00, RZ, 0xfc, !PT ;  /* 0x00000e001e0d7812 */ /* 0x040fe200078efcff */
[----:B------:R-:W-:Y:S01]  /*0df0*/  FADD R8, R15, R8 ;  /* 0x000000080f087221 */ /* 0x000fe20000000000 */
[----:B------:R-:W-:Y:S02]  /*0e00*/  LOP3.LUT R30, R30, 0xf00, RZ, 0xfc, !PT ;  /* 0x00000f001e1e7812 */ /* 0x000fe400078efcff */
[----:B------:R-:W-:Y:S01]  /*0e10*/  SHF.R.U32.HI R12, RZ, 0x2, R12 ;  /* 0x00000002ff0c7819 */ /* 0x000fe2000001160c */
[----:B------:R-:W-:Y:S01]  /*0e20*/  STS [R25+0x2000], R16 ;  /* 0x0020001019007388 */ /* 0x000fe20000000800 */
[----:B------:R-:W-:Y:S02]  /*0e30*/  SHF.R.U32.HI R6, RZ, 0x2, R6 ;  /* 0x00000002ff067819 */ /* 0x000fe40000011606 */
[----:B------:R-:W-:Y:S01]  /*0e40*/  SHF.R.U32.HI R15, RZ, 0x2, R13 ;  /* 0x00000002ff0f7819 */ /* 0x000fe2000001160d */
[----:B------:R0:W-:Y:S01]  /*0e50*/  STS [R7+0x2400], R36 ;  /* 0x0024002407007388 */ /* 0x0001e20000000800 */
[----:B------:R-:W-:-:S02]  /*0e60*/  LOP3.LUT R29, R28, 0x2bc, RZ, 0xc0, !PT ;  /* 0x000002bc1c1d7812 */ /* 0x000fc400078ec0ff */
[----:B------:R-:W-:Y:S01]  /*0e70*/  SHF.R.U32.HI R30, RZ, 0x2, R30 ;  /* 0x00000002ff1e7819 */ /* 0x000fe2000001161e */
[----:B------:R-:W-:Y:S01]  /*0e80*/  FADD R14, R14, R17 ;  /* 0x000000110e0e7221 */ /* 0x000fe20000000000 */
[----:B------:R-:W-:Y:S02]  /*0e90*/  LOP3.LUT R13, R6, 0x37c, RZ, 0xc0, !PT ;  /* 0x0000037c060d7812 */ /* 0x000fe400078ec0ff */
[----:B------:R-:W-:Y:S02]  /*0ea0*/  LOP3.LUT R15, R15, 0x3bc, RZ, 0xc0, !PT ;  /* 0x000003bc0f0f7812 */ /* 0x000fe400078ec0ff */
[----:B0-----:R-:W-:Y:S02]  /*0eb0*/  LOP3.LUT R7, R12, 0x33c, RZ, 0xc0, !PT ;  /* 0x0000033c0c077812 */ /* 0x001fe400078ec0ff */
[----:B------:R-:W-:Y:S02]  /*0ec0*/  IADD3 R18, R0, R29, RZ ;  /* 0x0000001d00127210 */ /* 0x000fe40007ffe0ff */
[----:B------:R-:W-:-:S02]  /*0ed0*/  IADD3 R20, R0, R31, RZ ;  /* 0x0000001f00147210 */ /* 0x000fc40007ffe0ff */
[----:B------:R-:W-:Y:S02]  /*0ee0*/  LOP3.LUT R17, R30, 0x3fc, RZ, 0xc0, !PT ;  /* 0x000003fc1e117812 */ /* 0x000fe400078ec0ff */
[----:B------:R-:W-:Y:S02]  /*0ef0*/  IADD3 R7, R0, R7, RZ ;  /* 0x0000000700077210 */ /* 0x000fe40007ffe0ff */
[----:B------:R-:W-:Y:S01]  /*0f00*/  IADD3 R6, R0, R13, RZ ;  /* 0x0000000d00067210 */ /* 0x000fe20007ffe0ff */
[----:B------:R-:W-:Y:S01]  /*0f10*/  IMAD.IADD R13, R0, 0x1, R15 ;  /* 0x00000001000d7824 */ /* 0x000fe200078e020f */
[----:B------:R-:W-:Y:S01]  /*0f20*/  STS [R18+0x2800], R21 ;  /* 0x0028001512007388 */ /* 0x000fe20000000800 */
[----:B------:R-:W-:-:S03]  /*0f30*/  IADD3 R17, R0, R17, RZ ;  /* 0x0000001100117210 */ /* 0x000fc60007ffe0ff */
[----:B------:R0:W-:Y:S04]  /*0f40*/  STS [R20+0x2c00], R19 ;  /* 0x002c001314007388 */ /* 0x0001e80000000800 */
[----:B------:R-:W-:Y:S04]  /*0f50*/  STS [R7+0x3000], R14 ;  /* 0x0030000e07007388 */ /* 0x000fe80000000800 */
[----:B------:R1:W-:Y:S04]  /*0f60*/  STS [R6+0x3400], R11 ;  /* 0x0034000b06007388 */ /* 0x0003e80000000800 */
[----:B------:R-:W-:Y:S04]  /*0f70*/  STS [R13+0x3800], R8 ;  /* 0x003800080d007388 */ /* 0x000fe80000000800 */
[----:B------:R-:W-:Y:S01]  /*0f80*/  STS [R17+0x3c00], R10 ;  /* 0x003c000a11007388 */ /* 0x000fe20000000800 */
[----:B------:R-:W-:-:S05]  /*0f90*/  IMAD.SHL.U32 R3, R9, 0x10, RZ ;  /* 0x0000001009037824 */ /* 0x000fca00078e00ff */
[----:B------:R-:W-:-:S04]  /*0fa0*/  LOP3.LUT R3, R3, 0xff0, RZ, 0xc0, !PT ;  /* 0x00000ff003037812 */ /* 0x000fc800078ec0ff */
[----:B------:R-:W-:-:S04]  /*0fb0*/  LEA.HI R12, R3, UR4, RZ, 0x1e ;  /* 0x00000004030c7c11 */ /* 0x000fc8000f8ff0ff */
[----:B------:R-:W-:Y:S01]  /*0fc0*/  LEA R12, R3, R12, 0x2 ;  /* 0x0000000c030c7211 */ /* 0x000fe200078e10ff */
[----:B------:R-:W-:Y:S01]  /*0fd0*/  BAR.SYNC.DEFER_BLOCKING 0x0 ;  /* 0x0000000000007b1d */ /* 0x000fe20000010000 */
[----:B0-----:R-:W-:-:S05]  /*0fe0*/  IMAD.MOV.U32 R19, RZ, RZ, 0x3b800000 ;  /* 0x3b800000ff137424 */ /* 0x001fca00078e00ff */
[----:B------:R-:W0:Y:S04]  /*0ff0*/  LDS R29, [R12] ;  /* 0x000000000c1d7984 */ /* 0x000e280000000800 */
[----:B------:R-:W2:Y:S04]  /*1000*/  LDS R31, [R12+0x4] ;  /* 0x000004000c1f7984 */ /* 0x000ea80000000800 */
[----:B------:R-:W3:Y:S04]  /*1010*/  LDS R33, [R12+0x8] ;  /* 0x000008000c217984 */ /* 0x000ee80000000800 */
[----:B------:R-:W4:Y:S01]  /*1020*/  LDS R35, [R12+0xc] ;  /* 0x00000c000c237984 */ /* 0x000f220000000800 */
[----:B-1----:R-:W-:-:S03]  /*1030*/  FFMA R6, R40, R19, 9.9999997473787516356e-06 ;  /* 0x3727c5ac28067423 */ /* 0x002fc60000000013 */
[----:B------:R-:W-:Y:S03]  /*1040*/  LDS R37, [R12+0x10] ;  /* 0x000010000c257984 */ /* 0x000fe60000000800 */
[----:B------:R-:W1:Y:S01]  /*1050*/  MUFU.RSQ R6, R6 ;  /* 0x0000000600067308 */ /* 0x000e620000001400 */
[----:B------:R-:W-:Y:S04]  /*1060*/  LDS R39, [R12+0x14] ;  /* 0x000014000c277984 */ /* 0x000fe80000000800 */
[----:B------:R-:W5:Y:S04]  /*1070*/  LDS R15, [R12+0x18] ;  /* 0x000018000c0f7984 */ /* 0x000f680000000800 */
[----:B------:R-:W5:Y:S04]  /*1080*/  LDS R13, [R12+0x1c] ;  /* 0x00001c000c0d7984 */ /* 0x000f680000000800 */
[----:B------:R-:W-:Y:S04]  /*1090*/  LDS R27, [R12+0x20] ;  /* 0x000020000c1b7984 */ /* 0x000fe80000000800 */
[----:B------:R-:W5:Y:S04]  /*10a0*/  LDS R19, [R12+0x24] ;  /* 0x000024000c137984 */ /* 0x000f680000000800 */
[----:B------:R-:W5:Y:S04]  /*10b0*/  LDS R17, [R12+0x28] ;  /* 0x000028000c117984 */ /* 0x000f680000000800 */
[----:B------:R-:W5:Y:S04]  /*10c0*/  LDS R11, [R12+0x2c] ;  /* 0x00002c000c0b7984 */ /* 0x000f680000000800 */
[----:B------:R-:W5:Y:S04]  /*10d0*/  LDS R25, [R12+0x30] ;  /* 0x000030000c197984 */ /* 0x000f680000000800 */
[----:B------:R-:W5:Y:S04]  /*10e0*/  LDS R23, [R12+0x34] ;  /* 0x000034000c177984 */ /* 0x000f680000000800 */
[----:B------:R-:W5:Y:S04]  /*10f0*/  LDS R7, [R12+0x3c] ;  /* 0x00003c000c077984 */ /* 0x000f680000000800 */
[----:B------:R-:W5:Y:S01]  /*1100*/  LDS R21, [R12+0x38] ;  /* 0x000038000c157984 */ /* 0x000f620000000800 */
[----:B------:R-:W-:Y:S01]  /*1110*/  LOP3.LUT R4, R4, 0x30, RZ, 0xc0, !PT ;  /* 0x0000003004047812 */ /* 0x000fe200078ec0ff */
[C---:B0-----:R-:W-:Y:S01]  /*1120*/  FADD R29, -R38.reuse, R29 ;  /* 0x0000001d261d7221 */ /* 0x041fe20000000100 */
[C---:B--2---:R-:W-:Y:S01]  /*1130*/  FADD R31, -R38.reuse, R31 ;  /* 0x0000001f261f7221 */ /* 0x044fe20000000100 */
[C---:B---3--:R-:W-:Y:S01]  /*1140*/  FADD R33, -R38.reuse, R33 ;  /* 0x0000002126217221 */ /* 0x048fe20000000100 */
[----:B----4-:R-:W-:Y:S01]  /*1150*/  FADD R35, -R38, R35 ;  /* 0x0000002326237221 */ /* 0x010fe20000000100 */
[----:B------:R-:W-:Y:S01]  /*1160*/  IADD3 R3, R3, UR4, R4 ;  /* 0x0000000403037c10 */ /* 0x000fe2000fffe004 */
[C---:B-1----:R-:W-:Y:S01]  /*1170*/  FMUL R29, R6.reuse, R29 ;  /* 0x0000001d061d7220 */ /* 0x042fe20000400000 */
[C---:B------:R-:W-:Y:S01]  /*1180*/  FMUL R4, R6.reuse, R31 ;  /* 0x0000001f06047220 */ /* 0x040fe20000400000 */
[C---:B------:R-:W-:Y:S01]  /*1190*/  FMUL R8, R6.reuse, R33 ;  /* 0x0000002106087220 */ /* 0x040fe20000400000 */
[----:B------:R-:W-:Y:S01]  /*11a0*/  FMUL R10, R6, R35 ;  /* 0x00000023060a7220 */ /* 0x000fe20000400000 */
[C-C-:B------:R-:W-:Y:S01]  /*11b0*/  FFMA R29, R24.reuse, R29, R43.reuse ;  /* 0x0000001d181d7223 */ /* 0x140fe2000000002b */
[----:B------:R-:W-:Y:S01]  /*11c0*/  BAR.SYNC.DEFER_BLOCKING 0x0 ;  /* 0x0000000000007b1d */ /* 0x000fe20000010000 */
[C-C-:B------:R-:W-:Y:S01]  /*11d0*/  FFMA R31, R24.reuse, R4, R43.reuse ;  /* 0x00000004181f7223 */ /* 0x140fe2000000002b */
[C-C-:B------:R-:W-:Y:S01]  /*11e0*/  FFMA R33, R24.reuse, R8, R43.reuse ;  /* 0x0000000818217223 */ /* 0x140fe2000000002b */
[----:B------:R-:W-:Y:S01]  /*11f0*/  FFMA R35, R24, R10, R43 ;  /* 0x0000000a18237223 */ /* 0x000fe2000000002b */
[C---:B-----5:R-:W-:Y:S01]  /*1200*/  FADD R15, -R38.reuse, R15 ;  /* 0x0000000f260f7221 */ /* 0x060fe20000000100 */
[----:B------:R-:W-:Y:S01]  /*1210*/  FADD R13, -R38, R13 ;  /* 0x0000000d260d7221 */ /* 0x000fe20000000100 */
[----:B------:R0:W-:Y:S04]  /*1220*/  STS [R0], R29 ;  /* 0x0000001d00007388 */ /* 0x0001e80000000800 */
[----:B------:R1:W-:Y:S04]  /*1230*/  STS [R0+0x410], R31 ;  /* 0x0004101f00007388 */ /* 0x0003e80000000800 */
[----:B------:R2:W-:Y:S04]  /*1240*/  STS [R0+0x820], R33 ;  /* 0x0008202100007388 */ /* 0x0005e80000000800 */
[----:B------:R3:W-:Y:S01]  /*1250*/  STS [R0+0xc30], R35 ;  /* 0x000c302300007388 */ /* 0x0007e20000000800 */
[C---:B------:R-:W-:Y:S01]  /*1260*/  FMUL R8, R6.reuse, R15 ;  /* 0x0000000f06087220 */ /* 0x040fe20000400000 */
[----:B------:R-:W-:Y:S01]  /*1270*/  FMUL R10, R6, R13 ;  /* 0x0000000d060a7220 */ /* 0x000fe20000400000 */
[----:B------:R-:W-:Y:S01]  /*1280*/  BAR.SYNC.DEFER_BLOCKING 0x0 ;  /* 0x0000000000007b1d */ /* 0x000fe20000010000 */
[C---:B------:R-:W-:Y:S01]  /*1290*/  FADD R37, -R38.reuse, R37 ;  /* 0x0000002526257221 */ /* 0x040fe20000000100 */
[----:B------:R-:W-:-:S03]  /*12a0*/  FADD R39, -R38, R39 ;  /* 0x0000002726277221 */ /* 0x000fc60000000100 */
[C---:B------:R-:W-:Y:S01]  /*12b0*/  FMUL R37, R6.reuse, R37 ;  /* 0x0000002506257220 */ /* 0x040fe20000400000 */
[----:B------:R-:W-:Y:S01]  /*12c0*/  FMUL R4, R6, R39 ;  /* 0x0000002706047220 */ /* 0x000fe20000400000 */
[----:B------:R-:W4:Y:S02]  /*12d0*/  LDS.128 R12, [R3] ;  /* 0x00000000030c7984 */ /* 0x000f240000000c00 */
[C-C-:B------:R-:W-:Y:S01]  /*12e0*/  FFMA R37, R24.reuse, R37, R43.reuse ;  /* 0x0000002518257223 */ /* 0x140fe2000000002b */
[----:B------:R-:W-:Y:S01]  /*12f0*/  BAR.SYNC.DEFER_BLOCKING 0x0 ;  /* 0x0000000000007b1d */ /* 0x000fe20000010000 */
[C-C-:B0-----:R-:W-:Y:S01]  /*1300*/  FFMA R29, R24.reuse, R4, R43.reuse ;  /* 0x00000004181d7223 */ /* 0x141fe2000000002b */
[C-C-:B-1----:R-:W-:Y:S01]  /*1310*/  FFMA R31, R24.reuse, R8, R43.reuse ;  /* 0x00000008181f7223 */ /* 0x142fe2000000002b */
[----:B--2---:R-:W-:Y:S01]  /*1320*/  FFMA R33, R24, R10, R43 ;  /* 0x0000000a18217223 */ /* 0x004fe2000000002b */
[C---:B------:R-:W-:Y:S01]  /*1330*/  FADD R19, -R38.reuse, R19 ;  /* 0x0000001326137221 */ /* 0x040fe20000000100 */
[----:B------:R-:W-:Y:S01]  /*1340*/  FADD R17, -R38, R17 ;  /* 0x0000001126117221 */ /* 0x000fe20000000100 */
[----:B------:R-:W-:Y:S04]  /*1350*/  STS [R0], R37 ;  /* 0x0000002500007388 */ /* 0x000fe80000000800 */
[----:B------:R-:W-:Y:S04]  /*1360*/  STS [R0+0x410], R29 ;  /* 0x0004101d00007388 */ /* 0x000fe80000000800 */
        /* <DEDUP_REMOVED lines=9> */
[----:B------:R-:W2:Y:S02]  /*1400*/  LDS.128 R16, [R3] ;  /* 0x0000000003107984 */ /* 0x000ea40000000c00 */
[C-C-:B---3--:R-:W-:Y:S01]  /*1410*/  FFMA R35, R24.reuse, R27, R43.reuse ;  /* 0x0000001b18237223 */ /* 0x148fe2000000002b */
[----:B------:R-:W-:Y:S01]  /*1420*/  BAR.SYNC.DEFER_BLOCKING 0x0 ;  /* 0x0000000000007b1d */ /* 0x000fe20000010000 */
[C-C-:B0-----:R-:W-:Y:S01]  /*1430*/  FFMA R31, R24.reuse, R4, R43.reuse ;  /* 0x00000004181f7223 */ /* 0x141fe2000000002b */
[C-C-:B-1----:R-:W-:Y:S01]  /*1440*/  FFMA R33, R24.reuse, R8, R43.reuse ;  /* 0x0000000818217223 */ /* 0x142fe2000000002b */
[----:B------:R-:W-:-:S03]  /*1450*/  FFMA R37, R24, R10, R43 ;  /* 0x0000000a18257223 */ /* 0x000fc6000000002b */
[----:B------:R-:W-:Y:S04]  /*1460*/  STS [R0], R35 ;  /* 0x0000002300007388 */ /* 0x000fe80000000800 */
[----:B------:R0:W-:Y:S04]  /*1470*/  STS [R0+0x410], R31 ;  /* 0x0004101f00007388 */ /* 0x0001e80000000800 */
[----:B------:R1:W-:Y:S04]  /*1480*/  STS [R0+0x820], R33 ;  /* 0x0008202100007388 */ /* 0x0003e80000000800 */
[----:B------:R-:W-:Y:S01]  /*1490*/  STS [R0+0xc30], R37 ;  /* 0x000c302500007388 */ /* 0x000fe20000000800 */
[----:B------:R-:W-:-:S02]  /*14a0*/  SHF.R.U32.HI R4, RZ, 0x6, R9 ;  /* 0x00000006ff047819 */ /* 0x000fc40000011609 */
[----:B------:R-:W-:Y:S01]  /*14b0*/  SHF.L.U32 R20, R9, 0x2, RZ ;  /* 0x0000000209147819 */ /* 0x000fe200000006ff */
[----:B------:R-:W-:Y:S01]  /*14c0*/  BAR.SYNC.DEFER_BLOCKING 0x0 ;  /* 0x0000000000007b1d */ /* 0x000fe20000010000 */
[C---:B------:R-:W-:Y:S01]  /*14d0*/  FADD R25, -R38.reuse, R25 ;  /* 0x0000001926197221 */ /* 0x040fe20000000100 */
[C---:B------:R-:W-:Y:S01]  /*14e0*/  FADD R23, -R38.reuse, R23 ;  /* 0x0000001726177221 */ /* 0x040fe20000000100 */
[C---:B------:R-:W-:Y:S01]  /*14f0*/  FADD R7, -R38.reuse, R7 ;  /* 0x0000000726077221 */ /* 0x040fe20000000100 */
[----:B------:R-:W-:Y:S01]  /*1500*/  FADD R21, -R38, R21 ;  /* 0x0000001526157221 */ /* 0x000fe20000000100 */
[----:B------:R-:W-:Y:S01]  /*1510*/  LOP3.LUT R29, R20, 0xfc, RZ, 0xc0, !PT ;  /* 0x000000fc141d7812 */ /* 0x000fe200078ec0ff */
[----:B------:R-:W-:Y:S01]  /*1520*/  FMUL R25, R6, R25 ;  /* 0x0000001906197220 */ /* 0x000fe20000400000 */
[----:B------:R-:W-:Y:S01]  /*1530*/  SGXT.U32 R4, R4, 0x2 ;  /* 0x000000020404781a */ /* 0x000fe20000000000 */
[C---:B------:R-:W-:Y:S01]  /*1540*/  FMUL R20, R6.reuse, R23 ;  /* 0x0000001706147220 */ /* 0x040fe20000400000 */
[C---:B------:R-:W-:Y:S01]  /*1550*/  FMUL R22, R6.reuse, R7 ;  /* 0x0000000706167220 */ /* 0x040fe20000400000 */
[----:B------:R-:W3:Y:S01]  /*1560*/  LDS.128 R8, [R3] ;  /* 0x0000000003087984 */ /* 0x000ee20000000c00 */
[----:B------:R-:W-:Y:S01]  /*1570*/  FMUL R6, R6, R21 ;  /* 0x0000001506067220 */ /* 0x000fe20000400000 */
[----:B------:R-:W-:Y:S01]  /*1580*/  PRMT R2, R29, 0x6540, R2 ;  /* 0x000065401d027816 */ /* 0x000fe20000000002 */
[C-C-:B------:R-:W-:Y:S01]  /*1590*/  FFMA R23, R24.reuse, R25, R43.reuse ;  /* 0x0000001918177223 */ /* 0x140fe2000000002b */
[----:B------:R-:W-:Y:S01]  /*15a0*/  BAR.SYNC.DEFER_BLOCKING 0x0 ;  /* 0x0000000000007b1d */ /* 0x000fe20000010000 */
[C-C-:B------:R-:W-:Y:S01]  /*15b0*/  FFMA R29, R24.reuse, R20, R43.reuse ;  /* 0x00000014181d7223 */ /* 0x140fe2000000002b */
[--C-:B0-----:R-:W-:Y:S01]  /*15c0*/  FFMA R31, R24, R22, R43.reuse ;  /* 0x00000016181f7223 */ /* 0x101fe2000000002b */
[----:B------:R-:W-:Y:S01]  /*15d0*/  LOP3.LUT R27, R4, R5, RZ, 0xfc, !PT ;  /* 0x00000005041b7212 */ /* 0x000fe200078efcff */
[----:B------:R-:W-:-:S04]  /*15e0*/  FFMA R43, R24, R6, R43 ;  /* 0x00000006182b7223 */ /* 0x000fc8000000002b */
[----:B------:R-:W0:Y:S01]  /*15f0*/  LDC.64 R4, c[0x0][0x240] ;  /* 0x00009000ff047b82 */ /* 0x000e220000000a00 */
[C---:B------:R-:W-:Y:S02]  /*1600*/  LOP3.LUT R21, R27.reuse, 0x4, RZ, 0xfc, !PT ;  /* 0x000000041b157812 */ /* 0x040fe400078efcff */
[C---:B------:R-:W-:Y:S02]  /*1610*/  LOP3.LUT R7, R27.reuse, 0x8, RZ, 0xfc, !PT ;  /* 0x000000081b077812 */ /* 0x040fe400078efcff */
[C---:B------:R-:W-:Y:S01]  /*1620*/  LOP3.LUT R25, R27.reuse, 0xc, RZ, 0xfc, !PT ;  /* 0x0000000c1b197812 */ /* 0x040fe200078efcff */
[----:B------:R5:W-:Y:S04]  /*1630*/  STS [R0], R23 ;  /* 0x0000001700007388 */ /* 0x000be80000000800 */
[----:B------:R0:W-:Y:S04]  /*1640*/  STS [R0+0x410], R29 ;  /* 0x0004101d00007388 */ /* 0x0001e80000000800 */
[----:B------:R0:W-:Y:S04]  /*1650*/  STS [R0+0x820], R43 ;  /* 0x0008202b00007388 */ /* 0x0001e80000000800 */
[----:B------:R0:W-:Y:S01]  /*1660*/  STS [R0+0xc30], R31 ;  /* 0x000c301f00007388 */ /* 0x0001e20000000800 */
[----:B------:R-:W-:Y:S01]  /*1670*/  BAR.SYNC.DEFER_BLOCKING 0x0 ;  /* 0x0000000000007b1d */ /* 0x000fe20000010000 */
[----:B------:R-:W-:-:S02]  /*1680*/  ISETP.GE.AND P0, PT, R27, 0x10, PT ;  /* 0x000000101b00780c */ /* 0x000fc40003f06270 */
[----:B------:R-:W-:Y:S02]  /*1690*/  ISETP.GE.AND P1, PT, R21, 0x10, PT ;  /* 0x000000101500780c */ /* 0x000fe40003f26270 */
[----:B------:R-:W-:Y:S02]  /*16a0*/  ISETP.GE.AND P2, PT, R7, 0x10, PT ;  /* 0x000000100700780c */ /* 0x000fe40003f46270 */
[-C--:B------:R-:W-:Y:S02]  /*16b0*/  LEA R27, R27, R2.reuse, 0xb ;  /* 0x000000021b1b7211 */ /* 0x080fe400078e58ff */
[----:B------:R-:W-:Y:S01]  /*16c0*/  ISETP.GE.AND P3, PT, R25, 0x10, PT ;  /* 0x000000101900780c */ /* 0x000fe20003f66270 */
[----:B------:R-:W-:Y:S01]  /*16d0*/  IMAD R21, R21, 0x800, R2 ;  /* 0x0000080015157824 */ /* 0x000fe200078e0202 */
[----:B-1----:R-:W-:Y:S01]  /*16e0*/  LEA R33, R7, R2, 0xb ;  /* 0x0000000207217211 */ /* 0x002fe200078e58ff */
[----:B0-----:R-:W-:-:S04]  /*16f0*/  IMAD.WIDE R6, R27, 0x4, R4 ;  /* 0x000000041b067825 */ /* 0x001fc800078e0204 */
[----:B------:R-:W-:-:S04]  /*1700*/  IMAD.WIDE R20, R21, 0x4, R4 ;  /* 0x0000000415147825 */ /* 0x000fc800078e0204 */
[----:B-----5:R-:W-:Y:S01]  /*1710*/  IMAD.WIDE R22, R33, 0x4, R4 ;  /* 0x0000000421167825 */ /* 0x020fe200078e0204 */
[----:B----4-:R0:W-:Y:S04]  /*1720*/  @!P0 STG.E.128 desc[UR6][R6.64], R12 ;  /* 0x0000000c06008986 */ /* 0x0101e8000c101d06 */
[----:B--2---:R0:W-:Y:S04]  /*1730*/  @!P1 STG.E.128 desc[UR6][R20.64], R16 ;  /* 0x0000001014009986 */ /* 0x0041e8000c101d06 */
[----:B---3--:R0:W-:Y:S02]  /*1740*/  @!P2 STG.E.128 desc[UR6][R22.64], R8 ;  /* 0x000000081600a986 */ /* 0x0081e4000c101d06 */
[----:B0-----:R-:W-:Y:S05]  /*1750*/  @P3 EXIT ;  /* 0x000000000000394d */ /* 0x001fea0003800000 */
[----:B0-----:R-:W0:Y:S01]  /*1760*/  LDS.128 R8, [R3] ;  /* 0x0000000003087984 */ /* 0x001e220000000c00 */
[----:B------:R-:W-:-:S05]  /*1770*/  LEA R25, R25, R2, 0xb ;  /* 0x0000000219197211 */ /* 0x000fca00078e58ff */
[----:B------:R-:W-:-:S05]  /*1780*/  IMAD.WIDE R4, R25, 0x4, R4 ;  /* 0x0000000419047825 */ /* 0x000fca00078e0204 */
[----:B0-----:R-:W-:Y:S01]  /*1790*/  STG.E.128 desc[UR6][R4.64], R8 ;  /* 0x0000000804007986 */ /* 0x001fe2000c101d06 */
[----:B------:R-:W-:Y:S05]  /*17a0*/  EXIT ;  /* 0x000000000000794d */ /* 0x000fea0003800000 */
.L_x_0:
[----:B------:R-:W-:-:S00]  /*17b0*/  BRA `(.L_x_0) ;  /* 0xfffffffc00fc7947 */ /* 0x000fc0000383ffff */
[----:B------:R-:W-:-:S00]  /*17c0*/  NOP ;  /* 0x0000000000007918 */ /* 0x000fc00000000000 */
        /* <DEDUP_REMOVED lines=11> */
.L_x_1:


//--------------------- .nv.global.init           --------------------------
	.section	.nv.global.init,"aw",@progbits
.nv.global.init:
	.type		_$_str,@object
	.size		_$_str,(.L_0 - _$_str)
_$_str:
        /*0000*/ 	.byte	0x5f, 0x5f, 0x43, 0x55, 0x44, 0x41, 0x5f, 0x46, 0x54, 0x5a, 0x00
.L_0:


//--------------------- .nv.shared.triton_poi_fused_clone_41 --------------------------
	.section	.nv.shared.triton_poi_fused_clone_41,"aw",@nobits
	.sectionflags	@""
	.align	16
	.zero		1024


//--------------------- .nv.constant0.triton_poi_fused_clone_41 --------------------------
	.section	.nv.constant0.triton_poi_fused_clone_41,"a",@progbits
	.sectionflags	@""
	.align	4
.nv.constant0.triton_poi_fused_clone_41:
	.zero		592
